//
// Generated by NVIDIA NVVM Compiler
//
// Compiler Build ID: CL-36424714
// Cuda compilation tools, release 13.0, V13.0.88
// Based on NVVM 20.0.0
//

.version 9.0
.target sm_100
.address_size 64

	// .globl	_Z19kerbel_bordes_imagePhS_ii

.visible .entry _Z19kerbel_bordes_imagePhS_ii(
	.param .u64 .ptr .align 1 _Z19kerbel_bordes_imagePhS_ii_param_0,
	.param .u64 .ptr .align 1 _Z19kerbel_bordes_imagePhS_ii_param_1,
	.param .u32 _Z19kerbel_bordes_imagePhS_ii_param_2,
	.param .u32 _Z19kerbel_bordes_imagePhS_ii_param_3
)
{
	.reg .pred 	%p<16>;
	.reg .b16 	%rs<5>;
	.reg .b32 	%r<85>;
	.reg .b64 	%rd<17>;

	ld.param.u64 	%rd3, [_Z19kerbel_bordes_imagePhS_ii_param_0];
	ld.param.u64 	%rd2, [_Z19kerbel_bordes_imagePhS_ii_param_1];
	ld.param.u32 	%r38, [_Z19kerbel_bordes_imagePhS_ii_param_2];
	ld.param.u32 	%r40, [_Z19kerbel_bordes_imagePhS_ii_param_3];
	cvta.to.global.u64 	%rd1, %rd3;
	mov.u32 	%r41, %ntid.x;
	mov.u32 	%r42, %ctaid.x;
	mov.u32 	%r43, %tid.x;
	mad.lo.s32 	%r44, %r41, %r42, %r43;
	div.s32 	%r45, %r44, %r38;
	mul.lo.s32 	%r46, %r45, %r38;
	sub.s32 	%r47, %r44, %r46;
	mul.lo.s32 	%r48, %r38, %r40;
	shl.b32 	%r1, %r48, 2;
	add.s32 	%r49, %r45, 1073741823;
	mad.lo.s32 	%r50, %r49, %r38, %r47;
	shl.b32 	%r2, %r50, 2;
	mad.lo.s32 	%r3, %r38, -1073741823, %r50;
	shl.b32 	%r4, %r3, 2;
	add.s32 	%r5, %r4, -4;
	setp.lt.s32 	%p1, %r5, 0;
	setp.gt.s32 	%p2, %r5, %r1;
	mov.b32 	%r73, 0;
	or.pred  	%p3, %p1, %p2;
	mov.u32 	%r74, %r73;
	mov.u32 	%r75, %r73;
	@%p3 bra 	$L__BB0_2;
	cvt.u64.u32 	%rd4, %r5;
	add.s64 	%rd5, %rd1, %rd4;
	ld.global.u8 	%r73, [%rd5];
	ld.global.u8 	%r74, [%rd5+1];
	ld.global.u8 	%r75, [%rd5+2];
$L__BB0_2:
	add.s32 	%r51, %r3, %r38;
	shl.b32 	%r12, %r51, 2;
	setp.lt.s32 	%p4, %r2, 0;
	setp.gt.s32 	%p5, %r2, %r1;
	or.pred  	%p6, %p4, %p5;
	@%p6 bra 	$L__BB0_4;
	cvt.u64.u32 	%rd6, %r2;
	add.s64 	%rd7, %rd1, %rd6;
	ld.global.u8 	%r52, [%rd7];
	add.s32 	%r73, %r73, %r52;
	ld.global.u8 	%r53, [%rd7+1];
	add.s32 	%r74, %r74, %r53;
	ld.global.u8 	%r54, [%rd7+2];
	add.s32 	%r75, %r75, %r54;
$L__BB0_4:
	setp.lt.s32 	%p7, %r4, 0;
	setp.gt.s32 	%p8, %r4, %r1;
	or.pred  	%p9, %p7, %p8;
	@%p9 bra 	$L__BB0_6;
	cvt.u64.u32 	%rd8, %r4;
	add.s64 	%rd9, %rd1, %rd8;
	ld.global.u8 	%rs1, [%rd9];
	mul.wide.u16 	%r55, %rs1, 4;
	sub.s32 	%r73, %r73, %r55;
	ld.global.u8 	%rs2, [%rd9+1];
	mul.wide.u16 	%r56, %rs2, 4;
	sub.s32 	%r74, %r74, %r56;
	ld.global.u8 	%rs3, [%rd9+2];
	mul.wide.u16 	%r57, %rs3, 4;
	sub.s32 	%r75, %r75, %r57;
$L__BB0_6:
	setp.lt.s32 	%p10, %r12, 0;
	setp.gt.s32 	%p11, %r12, %r1;
	or.pred  	%p12, %p10, %p11;
	@%p12 bra 	$L__BB0_8;
	cvt.u64.u32 	%rd10, %r12;
	add.s64 	%rd11, %rd1, %rd10;
	ld.global.u8 	%r58, [%rd11];
	add.s32 	%r73, %r73, %r58;
	ld.global.u8 	%r59, [%rd11+1];
	add.s32 	%r74, %r74, %r59;
	ld.global.u8 	%r60, [%rd11+2];
	add.s32 	%r75, %r75, %r60;
$L__BB0_8:
	add.s32 	%r31, %r4, 4;
	setp.lt.s32 	%p13, %r31, 0;
	setp.gt.s32 	%p14, %r31, %r1;
	or.pred  	%p15, %p13, %p14;
	@%p15 bra 	$L__BB0_10;
	cvt.u64.u32 	%rd12, %r31;
	add.s64 	%rd13, %rd1, %rd12;
	ld.global.u8 	%r61, [%rd13];
	add.s32 	%r73, %r73, %r61;
	ld.global.u8 	%r62, [%rd13+1];
	add.s32 	%r74, %r74, %r62;
	ld.global.u8 	%r63, [%rd13+2];
	add.s32 	%r75, %r75, %r63;
$L__BB0_10:
	cvta.to.global.u64 	%rd14, %rd2;
	min.s32 	%r64, %r73, 255;
	max.s32 	%r65, %r64, 0;
	min.s32 	%r66, %r74, 255;
	max.s32 	%r67, %r66, 0;
	min.s32 	%r68, %r75, 255;
	max.s32 	%r69, %r68, 0;
	cvt.s64.s32 	%rd15, %r4;
	add.s64 	%rd16, %rd14, %rd15;
	st.global.u8 	[%rd16], %r65;
	st.global.u8 	[%rd16+1], %r67;
	st.global.u8 	[%rd16+2], %r69;
	mov.b16 	%rs4, 255;
	st.global.u8 	[%rd16+3], %rs4;
	ret;

}


// ===== COMPILED SASS (sm_100) =====

	.target	sm_100

	.elftype	@"ET_EXEC"


//--------------------- .note.nv.tkinfo           --------------------------
	.section	.note.nv.tkinfo,"",@"SHT_NOTE"
	.sectionflags	@"SHF_NOTE_NV_TKINFO"
	.tkinfo
        /*0018*/ 	.word	0x00000002
        /*0030*/ 	.string	""
        /*0030*/ 	.string	"ptxas"
        /*0030*/ 	.string	"Cuda compilation tools, release 13.0, V13.0.88"
        /*0030*/ 	.string	"Build cuda_13.0.r13.0/compiler.36424714_0"
        /*0030*/ 	.string	"-arch sm_100 -m 64 "



//--------------------- .note.nv.cuinfo           --------------------------
	.section	.note.nv.cuinfo,"",@"SHT_NOTE"
	.sectionflags	@"SHF_NOTE_NV_CUINFO"
        /*0018*/ 	.short	0x0002
        /*001a*/ 	.short	0x0064
        /*001c*/ 	.short	0x0082
	.zero		2


//--------------------- .nv.info                  --------------------------
	.section	.nv.info,"",@"SHT_CUDA_INFO"
	.align	4


	//----- nvinfo : EIATTR_REGCOUNT
	.align		4
        /*0000*/ 	.byte	0x04, 0x2f
        /*0002*/ 	.short	(.L_1 - .L_0)
	.align		4
.L_0:
        /*0004*/ 	.word	index@(_Z19kerbel_bordes_imagePhS_ii)
        /*0008*/ 	.word	0x00000020


	//----- nvinfo : EIATTR_FRAME_SIZE
	.align		4
.L_1:
        /*000c*/ 	.byte	0x04, 0x11
        /*000e*/ 	.short	(.L_3 - .L_2)
	.align		4
.L_2:
        /*0010*/ 	.word	index@(_Z19kerbel_bordes_imagePhS_ii)
        /*0014*/ 	.word	0x00000000


	//----- nvinfo : EIATTR_MIN_STACK_SIZE
	.align		4
.L_3:
        /*0018*/ 	.byte	0x04, 0x12
        /*001a*/ 	.short	(.L_5 - .L_4)
	.align		4
.L_4:
        /*001c*/ 	.word	index@(_Z19kerbel_bordes_imagePhS_ii)
        /*0020*/ 	.word	0x00000000
.L_5:


//--------------------- .nv.compat                --------------------------
	.section	.nv.compat,"",@"SHT_CUDA_COMPAT_INFO"
	.align	4
        /*0000*/ 	.byte	0x02, 0x09, 0x00, 0x00, 0x02, 0x02, 0x01, 0x00, 0x02, 0x05, 0x05, 0x00, 0x03, 0x07, 0x01, 0x01
        /*0010*/ 	.byte	0x02, 0x03, 0x00, 0x00, 0x02, 0x06, 0x01, 0x00, 0x04, 0x0b, 0x08, 0x00, 0x09, 0x00, 0x00, 0x00
        /*0020*/ 	.byte	0x00, 0x00, 0x00, 0x00


//--------------------- .nv.info._Z19kerbel_bordes_imagePhS_ii --------------------------
	.section	.nv.info._Z19kerbel_bordes_imagePhS_ii,"",@"SHT_CUDA_INFO"
	.sectionflags	@""
	.align	4


	//----- nvinfo : EIATTR_CUDA_API_VERSION
	.align		4
        /*0000*/ 	.byte	0x04, 0x37
        /*0002*/ 	.short	(.L_7 - .L_6)
.L_6:
        /*0004*/ 	.word	0x00000082


	//----- nvinfo : EIATTR_KPARAM_INFO
	.align		4
.L_7:
        /*0008*/ 	.byte	0x04, 0x17
        /*000a*/ 	.short	(.L_9 - .L_8)
.L_8:
        /*000c*/ 	.word	0x00000000
        /*0010*/ 	.short	0x0003
        /*0012*/ 	.short	0x0014
        /*0014*/ 	.byte	0x00, 0xf0, 0x11, 0x00


	//----- nvinfo : EIATTR_KPARAM_INFO
	.align		4
.L_9:
        /*0018*/ 	.byte	0x04, 0x17
        /*001a*/ 	.short	(.L_11 - .L_10)
.L_10:
        /*001c*/ 	.word	0x00000000
        /*0020*/ 	.short	0x0002
        /*0022*/ 	.short	0x0010
        /*0024*/ 	.byte	0x00, 0xf0, 0x11, 0x00


	//----- nvinfo : EIATTR_KPARAM_INFO
	.align		4
.L_11:
        /*0028*/ 	.byte	0x04, 0x17
        /*002a*/ 	.short	(.L_13 - .L_12)
.L_12:
        /*002c*/ 	.word	0x00000000
        /*0030*/ 	.short	0x0001
        /*0032*/ 	.short	0x0008
        /*0034*/ 	.byte	0x00, 0xf5, 0x21, 0x00


	//----- nvinfo : EIATTR_KPARAM_INFO
	.align		4
.L_13:
        /*0038*/ 	.byte	0x04, 0x17
        /*003a*/ 	.short	(.L_15 - .L_14)
.L_14:
        /*003c*/ 	.word	0x00000000
        /*0040*/ 	.short	0x0000
        /*0042*/ 	.short	0x0000
        /*0044*/ 	.byte	0x00, 0xf5, 0x21, 0x00


	//----- nvinfo : EIATTR_SPARSE_MMA_MASK
	.align		4
.L_15:
        /*0048*/ 	.byte	0x03, 0x50
        /*004a*/ 	.short	0x0000


	//----- nvinfo : EIATTR_MAXREG_COUNT
	.align		4
        /*004c*/ 	.byte	0x03, 0x1b
        /*004e*/ 	.short	0x00ff


	//----- nvinfo : EIATTR_MERCURY_ISA_VERSION
	.align		4
        /*0050*/ 	.byte	0x03, 0x5f
        /*0052*/ 	.short	0x0101


	//----- nvinfo : EIATTR_VRC_CTA_INIT_COUNT
	.align		4
        /*0054*/ 	.byte	0x02, 0x4a
	.zero		1
	.zero		1


	//----- nvinfo : EIATTR_EXIT_INSTR_OFFSETS
	.align		4
        /*0058*/ 	.byte	0x04, 0x1c
        /*005a*/ 	.short	(.L_17 - .L_16)


	//   ....[0]....
.L_16:
        /*005c*/ 	.word	0x000006e0


	//----- nvinfo : EIATTR_CBANK_PARAM_SIZE
	.align		4
.L_17:
        /*0060*/ 	.byte	0x03, 0x19
        /*0062*/ 	.short	0x0018


	//----- nvinfo : EIATTR_PARAM_CBANK
	.align		4
        /*0064*/ 	.byte	0x04, 0x0a
        /*0066*/ 	.short	(.L_19 - .L_18)
	.align		4
.L_18:
        /*0068*/ 	.word	index@(.nv.constant0._Z19kerbel_bordes_imagePhS_ii)
        /*006c*/ 	.short	0x0380
        /*006e*/ 	.short	0x0018


	//----- nvinfo : EIATTR_SW_WAR
	.align		4
.L_19:
        /*0070*/ 	.byte	0x04, 0x36
        /*0072*/ 	.short	(.L_21 - .L_20)
.L_20:
        /*0074*/ 	.word	0x00000008
.L_21:


//--------------------- .nv.callgraph             --------------------------
	.section	.nv.callgraph,"",@"SHT_CUDA_CALLGRAPH"
	.align	4
	.sectionentsize	8
	.align		4
        /*0000*/ 	.word	0x00000000
	.align		4
        /*0004*/ 	.word	0xffffffff
	.align		4
        /*0008*/ 	.word	0x00000000
	.align		4
        /*000c*/ 	.word	0xfffffffe
	.align		4
        /*0010*/ 	.word	0x00000000
	.align		4
        /*0014*/ 	.word	0xfffffffd
	.align		4
        /*0018*/ 	.word	0x00000000
	.align		4
        /*001c*/ 	.word	0xfffffffc


//--------------------- .text._Z19kerbel_bordes_imagePhS_ii --------------------------
	.section	.text._Z19kerbel_bordes_imagePhS_ii,"ax",@progbits
	.align	128
        .global         _Z19kerbel_bordes_imagePhS_ii
        .type           _Z19kerbel_bordes_imagePhS_ii,@function
        .size           _Z19kerbel_bordes_imagePhS_ii,(.L_x_1 - _Z19kerbel_bordes_imagePhS_ii)
        .other          _Z19kerbel_bordes_imagePhS_ii,@"STO_CUDA_ENTRY STV_DEFAULT"
_Z19kerbel_bordes_imagePhS_ii:
.text._Z19kerbel_bordes_imagePhS_ii:
[----:B------:R-:W-:Y:S08]  /*0000*/  LDC R1, c[0x0][0x37c] ;  /* 0x0000df00ff017b82 */ /* 0x000ff00000000800 */
[----:B------:R-:W0:Y:S01]  /*0010*/  LDC R0, c[0x0][0x390] ;  /* 0x0000e400ff007b82 */ /* 0x000e220000000800 */
[----:B------:R-:W1:Y:S01]  /*0020*/  S2R R5, SR_CTAID.X ;  /* 0x0000000000057919 */ /* 0x000e620000002500 */
[----:B------:R-:W1:Y:S01]  /*0030*/  LDCU UR4, c[0x0][0x360] ;  /* 0x00006c00ff0477ac */ /* 0x000e620008000800 */
[----:B------:R-:W-:Y:S01]  /*0040*/  IMAD.MOV.U32 R10, RZ, RZ, RZ ;  /* 0x000000ffff0a7224 */ /* 0x000fe200078e00ff */
[----:B------:R-:W1:Y:S01]  /*0050*/  S2R R6, SR_TID.X ;  /* 0x0000000000067919 */ /* 0x000e620000002100 */
[----:B------:R-:W2:Y:S01]  /*0060*/  LDCU.64 UR6, c[0x0][0x388] ;  /* 0x00007100ff0677ac */ /* 0x000ea20008000a00 */
[----:B0-----:R-:W-:-:S04]  /*0070*/  IABS R7, R0 ;  /* 0x0000000000077213 */ /* 0x001fc80000000000 */
[----:B------:R-:W0:Y:S01]  /*0080*/  I2F.RP R4, R7 ;  /* 0x0000000700047306 */ /* 0x000e220000209400 */
[----:B-1----:R-:W-:Y:S01]  /*0090*/  IMAD R5, R5, UR4, R6 ;  /* 0x0000000405057c24 */ /* 0x002fe2000f8e0206 */
[----:B------:R-:W1:Y:S06]  /*00a0*/  LDCU UR4, c[0x0][0x394] ;  /* 0x00007280ff0477ac */ /* 0x000e6c0008000800 */
[----:B0-----:R-:W0:Y:S02]  /*00b0*/  MUFU.RCP R4, R4 ;  /* 0x0000000400047308 */ /* 0x001e240000001000 */
[----:B0-----:R-:W-:Y:S01]  /*00c0*/  VIADD R2, R4, 0xffffffe ;  /* 0x0ffffffe04027836 */ /* 0x001fe20000000000 */
[----:B------:R-:W-:-:S05]  /*00d0*/  IABS R4, R5 ;  /* 0x0000000500047213 */ /* 0x000fca0000000000 */
[----:B------:R0:W3:Y:S02]  /*00e0*/  F2I.FTZ.U32.TRUNC.NTZ R3, R2 ;  /* 0x0000000200037305 */ /* 0x0000e4000021f000 */
[----:B0-----:R-:W-:Y:S02]  /*00f0*/  IMAD.MOV.U32 R2, RZ, RZ, RZ ;  /* 0x000000ffff027224 */ /* 0x001fe400078e00ff */
[----:B---3--:R-:W-:-:S04]  /*0100*/  IMAD.MOV R8, RZ, RZ, -R3 ;  /* 0x000000ffff087224 */ /* 0x008fc800078e0a03 */
[----:B------:R-:W-:-:S04]  /*0110*/  IMAD R9, R8, R7, RZ ;  /* 0x0000000708097224 */ /* 0x000fc800078e02ff */
[----:B------:R-:W-:-:S06]  /*0120*/  IMAD.HI.U32 R3, R3, R9, R2 ;  /* 0x0000000903037227 */ /* 0x000fcc00078e0002 */
[----:B------:R-:W-:-:S05]  /*0130*/  IMAD.HI.U32 R3, R3, R4, RZ ;  /* 0x0000000403037227 */ /* 0x000fca00078e00ff */
[----:B------:R-:W-:-:S05]  /*0140*/  IADD3 R2, PT, PT, -R3, RZ, RZ ;  /* 0x000000ff03027210 */ /* 0x000fca0007ffe1ff */
[----:B------:R-:W-:Y:S02]  /*0150*/  IMAD R2, R7, R2, R4 ;  /* 0x0000000207027224 */ /* 0x000fe400078e0204 */
[----:B------:R-:W-:-:S03]  /*0160*/  IMAD.MOV.U32 R4, RZ, RZ, RZ ;  /* 0x000000ffff047224 */ /* 0x000fc600078e00ff */
[----:B------:R-:W-:-:S13]  /*0170*/  ISETP.GT.U32.AND P1, PT, R7, R2, PT ;  /* 0x000000020700720c */ /* 0x000fda0003f24070 */
[----:B------:R-:W-:Y:S02]  /*0180*/  @!P1 IMAD.IADD R2, R2, 0x1, -R7 ;  /* 0x0000000102029824 */ /* 0x000fe400078e0a07 */
[----:B------:R-:W-:Y:S01]  /*0190*/  @!P1 VIADD R3, R3, 0x1 ;  /* 0x0000000103039836 */ /* 0x000fe20000000000 */
[----:B------:R-:W-:Y:S02]  /*01a0*/  ISETP.NE.AND P1, PT, R0, RZ, PT ;  /* 0x000000ff0000720c */ /* 0x000fe40003f25270 */
[----:B------:R-:W-:Y:S02]  /*01b0*/  ISETP.GE.U32.AND P0, PT, R2, R7, PT ;  /* 0x000000070200720c */ /* 0x000fe40003f06070 */
[----:B------:R-:W-:-:S04]  /*01c0*/  LOP3.LUT R2, R5, R0, RZ, 0x3c, !PT ;  /* 0x0000000005027212 */ /* 0x000fc800078e3cff */
[----:B------:R-:W-:-:S07]  /*01d0*/  ISETP.GE.AND P2, PT, R2, RZ, PT ;  /* 0x000000ff0200720c */ /* 0x000fce0003f46270 */
[----:B------:R-:W-:-:S06]  /*01e0*/  @P0 IADD3 R3, PT, PT, R3, 0x1, RZ ;  /* 0x0000000103030810 */ /* 0x000fcc0007ffe0ff */
[----:B------:R-:W-:Y:S01]  /*01f0*/  @!P2 IMAD.MOV R3, RZ, RZ, -R3 ;  /* 0x000000ffff03a224 */ /* 0x000fe200078e0a03 */
[----:B------:R-:W-:-:S05]  /*0200*/  @!P1 LOP3.LUT R3, RZ, R0, RZ, 0x33, !PT ;  /* 0x00000000ff039212 */ /* 0x000fca00078e33ff */
[----:B------:R-:W-:Y:S01]  /*0210*/  IMAD.MOV R2, RZ, RZ, -R3 ;  /* 0x000000ffff027224 */ /* 0x000fe200078e0a03 */
[----:B------:R-:W-:-:S03]  /*0220*/  IADD3 R3, PT, PT, R3, 0x3fffffff, RZ ;  /* 0x3fffffff03037810 */ /* 0x000fc60007ffe0ff */
[C---:B------:R-:W-:Y:S02]  /*0230*/  IMAD R5, R0.reuse, R2, R5 ;  /* 0x0000000200057224 */ /* 0x040fe400078e0205 */
[----:B-1----:R-:W-:Y:S01]  /*0240*/  IMAD R2, R0, UR4, RZ ;  /* 0x0000000400027c24 */ /* 0x002fe2000f8e02ff */
[----:B------:R-:W0:Y:S01]  /*0250*/  LDCU.64 UR4, c[0x0][0x358] ;  /* 0x00006b00ff0477ac */ /* 0x000e220008000a00 */
[----:B------:R-:W-:Y:S02]  /*0260*/  IMAD R3, R3, R0, R5 ;  /* 0x0000000003037224 */ /* 0x000fe400078e0205 */
[----:B------:R-:W-:Y:S02]  /*0270*/  IMAD.SHL.U32 R2, R2, 0x4, RZ ;  /* 0x0000000402027824 */ /* 0x000fe400078e00ff */
[----:B------:R-:W-:Y:S01]  /*0280*/  IMAD R7, R0, -0x3fffffff, R3 ;  /* 0xc000000100077824 */ /* 0x000fe200078e0203 */
[----:B------:R-:W-:-:S03]  /*0290*/  SHF.L.U32 R13, R3, 0x2, RZ ;  /* 0x00000002030d7819 */ /* 0x000fc600000006ff */
[----:B------:R-:W-:Y:S01]  /*02a0*/  IMAD.SHL.U32 R5, R7, 0x4, RZ ;  /* 0x0000000407057824 */ /* 0x000fe200078e00ff */
[-C--:B------:R-:W-:Y:S01]  /*02b0*/  ISETP.GT.AND P0, PT, R13, R2.reuse, PT ;  /* 0x000000020d00720c */ /* 0x080fe20003f04270 */
[----:B------:R-:W-:Y:S02]  /*02c0*/  IMAD.IADD R0, R7, 0x1, R0 ;  /* 0x0000000107007824 */ /* 0x000fe400078e0200 */
[----:B------:R-:W-:Y:S01]  /*02d0*/  VIADD R17, R5, 0xfffffffc ;  /* 0xfffffffc05117836 */ /* 0x000fe20000000000 */
[----:B------:R-:W-:Y:S01]  /*02e0*/  ISETP.LT.OR P0, PT, R13, RZ, P0 ;  /* 0x000000ff0d00720c */ /* 0x000fe20000701670 */
[C---:B------:R-:W-:Y:S01]  /*02f0*/  VIADD R11, R5.reuse, 0x4 ;  /* 0x00000004050b7836 */ /* 0x040fe20000000000 */
[-C--:B------:R-:W-:Y:S02]  /*0300*/  ISETP.GT.AND P2, PT, R5, R2.reuse, PT ;  /* 0x000000020500720c */ /* 0x080fe40003f44270 */
[C---:B------:R-:W-:Y:S02]  /*0310*/  ISETP.GT.AND P1, PT, R17.reuse, R2, PT ;  /* 0x000000021100720c */ /* 0x040fe40003f24270 */
[----:B------:R-:W-:Y:S01]  /*0320*/  SHF.L.U32 R19, R0, 0x2, RZ ;  /* 0x0000000200137819 */ /* 0x000fe200000006ff */
[----:B------:R-:W-:Y:S01]  /*0330*/  HFMA2 R0, -RZ, RZ, 0, 0 ;  /* 0x00000000ff007431 */ /* 0x000fe200000001ff */
[----:B------:R-:W-:-:S02]  /*0340*/  ISETP.LT.OR P1, PT, R17, RZ, P1 ;  /* 0x000000ff1100720c */ /* 0x000fc40000f21670 */
[----:B------:R-:W-:Y:S02]  /*0350*/  ISETP.LT.OR P2, PT, R5, RZ, P2 ;  /* 0x000000ff0500720c */ /* 0x000fe40001741670 */
[-C--:B------:R-:W-:Y:S01]  /*0360*/  ISETP.GT.AND P3, PT, R19, R2.reuse, PT ;  /* 0x000000021300720c */ /* 0x080fe20003f64270 */
[----:B------:R-:W1:Y:S01]  /*0370*/  @!P0 LDC.64 R20, c[0x0][0x380] ;  /* 0x0000e000ff148b82 */ /* 0x000e620000000a00 */
[----:B------:R-:W-:Y:S02]  /*0380*/  ISETP.GT.AND P4, PT, R11, R2, PT ;  /* 0x000000020b00720c */ /* 0x000fe40003f84270 */
[----:B------:R-:W-:Y:S02]  /*0390*/  ISETP.LT.OR P3, PT, R19, RZ, P3 ;  /* 0x000000ff1300720c */ /* 0x000fe40001f61670 */
[----:B------:R-:W-:-:S03]  /*03a0*/  ISETP.LT.OR P4, PT, R11, RZ, P4 ;  /* 0x000000ff0b00720c */ /* 0x000fc60002781670 */
[----:B------:R-:W3:Y:S08]  /*03b0*/  @!P1 LDC.64 R14, c[0x0][0x380] ;  /* 0x0000e000ff0e9b82 */ /* 0x000ef00000000a00 */
[----:B------:R-:W4:Y:S08]  /*03c0*/  @!P2 LDC.64 R6, c[0x0][0x380] ;  /* 0x0000e000ff06ab82 */ /* 0x000f300000000a00 */
[----:B------:R-:W5:Y:S01]  /*03d0*/  @!P3 LDC.64 R2, c[0x0][0x380] ;  /* 0x0000e000ff02bb82 */ /* 0x000f620000000a00 */
[----:B-1----:R-:W-:-:S04]  /*03e0*/  @!P0 IADD3 R12, P6, PT, R13, R20, RZ ;  /* 0x000000140d0c8210 */ /* 0x002fc80007fde0ff */
[----:B------:R-:W-:-:S03]  /*03f0*/  @!P0 IADD3.X R13, PT, PT, RZ, R21, RZ, P6, !PT ;  /* 0x00000015ff0d8210 */ /* 0x000fc600037fe4ff */
[----:B------:R-:W1:Y:S01]  /*0400*/  @!P4 LDC.64 R8, c[0x0][0x380] ;  /* 0x0000e000ff08cb82 */ /* 0x000e620000000a00 */
[----:B---3--:R-:W-:Y:S01]  /*0410*/  @!P1 IADD3 R14, P5, PT, R17, R14, RZ ;  /* 0x0000000e110e9210 */ /* 0x008fe20007fbe0ff */
[----:B0-----:R-:W3:Y:S04]  /*0420*/  @!P0 LDG.E.U8 R21, desc[UR4][R12.64+0x2] ;  /* 0x000002040c158981 */ /* 0x001ee8000c1e1100 */
[----:B------:R-:W-:Y:S01]  /*0430*/  @!P1 IMAD.X R15, RZ, RZ, R15, P5 ;  /* 0x000000ffff0f9224 */ /* 0x000fe200028e060f */
[----:B------:R-:W2:Y:S01]  /*0440*/  @!P0 LDG.E.U8 R17, desc[UR4][R12.64] ;  /* 0x000000040c118981 */ /* 0x000ea2000c1e1100 */
[----:B----4-:R-:W-:-:S03]  /*0450*/  @!P2 IADD3 R6, P5, PT, R5, R6, RZ ;  /* 0x000000060506a210 */ /* 0x010fc60007fbe0ff */
[----:B------:R-:W2:Y:S02]  /*0460*/  @!P1 LDG.E.U8 R10, desc[UR4][R14.64] ;  /* 0x000000040e0a9981 */ /* 0x000ea4000c1e1100 */
[----:B------:R-:W-:Y:S02]  /*0470*/  @!P2 IMAD.X R7, RZ, RZ, R7, P5 ;  /* 0x000000ffff07a224 */ /* 0x000fe400028e0607 */
[----:B------:R-:W4:Y:S04]  /*0480*/  @!P1 LDG.E.U8 R4, desc[UR4][R14.64+0x1] ;  /* 0x000001040e049981 */ /* 0x000f28000c1e1100 */
[----:B------:R-:W3:Y:S01]  /*0490*/  @!P1 LDG.E.U8 R0, desc[UR4][R14.64+0x2] ;  /* 0x000002040e009981 */ /* 0x000ee2000c1e1100 */
[----:B-----5:R-:W-:-:S03]  /*04a0*/  @!P3 IADD3 R2, P1, PT, R19, R2, RZ ;  /* 0x000000021302b210 */ /* 0x020fc60007f3e0ff */
[----:B------:R-:W4:Y:S01]  /*04b0*/  @!P0 LDG.E.U8 R19, desc[UR4][R12.64+0x1] ;  /* 0x000001040c138981 */ /* 0x000f22000c1e1100 */
[----:B-1----:R-:W-:Y:S01]  /*04c0*/  @!P4 IADD3 R8, P5, PT, R11, R8, RZ ;  /* 0x000000080b08c210 */ /* 0x002fe20007fbe0ff */
[----:B------:R-:W-:Y:S02]  /*04d0*/  @!P3 IMAD.X R3, RZ, RZ, R3, P1 ;  /* 0x000000ffff03b224 */ /* 0x000fe400008e0603 */
[----:B------:R-:W5:Y:S01]  /*04e0*/  @!P2 LDG.E.U8 R25, desc[UR4][R6.64+0x2] ;  /* 0x000002040619a981 */ /* 0x000f62000c1e1100 */
[----:B------:R-:W-:-:S03]  /*04f0*/  @!P4 IADD3.X R9, PT, PT, RZ, R9, RZ, P5, !PT ;  /* 0x00000009ff09c210 */ /* 0x000fc60002ffe4ff */
[----:B------:R-:W5:Y:S04]  /*0500*/  @!P2 LDG.E.U8 R11, desc[UR4][R6.64] ;  /* 0x00000004060ba981 */ /* 0x000f68000c1e1100 */
[----:B------:R0:W5:Y:S04]  /*0510*/  @!P2 LDG.E.U8 R23, desc[UR4][R6.64+0x1] ;  /* 0x000001040617a981 */ /* 0x000168000c1e1100 */
[----:B------:R-:W5:Y:S04]  /*0520*/  @!P3 LDG.E.U8 R29, desc[UR4][R2.64+0x2] ;  /* 0x00000204021db981 */ /* 0x000f68000c1e1100 */
[----:B------:R-:W5:Y:S04]  /*0530*/  @!P3 LDG.E.U8 R15, desc[UR4][R2.64] ;  /* 0x00000004020fb981 */ /* 0x000f68000c1e1100 */
[----:B------:R-:W5:Y:S04]  /*0540*/  @!P3 LDG.E.U8 R27, desc[UR4][R2.64+0x1] ;  /* 0x00000104021bb981 */ /* 0x000f68000c1e1100 */
[----:B------:R-:W5:Y:S04]  /*0550*/  @!P4 LDG.E.U8 R14, desc[UR4][R8.64] ;  /* 0x00000004080ec981 */ /* 0x000f68000c1e1100 */
[----:B------:R-:W5:Y:S04]  /*0560*/  @!P4 LDG.E.U8 R12, desc[UR4][R8.64+0x2] ;  /* 0x00000204080cc981 */ /* 0x000f68000c1e1100 */
[----:B------:R-:W5:Y:S01]  /*0570*/  @!P4 LDG.E.U8 R13, desc[UR4][R8.64+0x1] ;  /* 0x00000104080dc981 */ /* 0x000f62000c1e1100 */
[----:B0-----:R-:W-:-:S02]  /*0580*/  IMAD.MOV.U32 R6, RZ, RZ, 0xff ;  /* 0x000000ffff067424 */ /* 0x001fc400078e00ff */
[----:B--2---:R-:W-:Y:S01]  /*0590*/  @!P0 IMAD.IADD R10, R10, 0x1, R17 ;  /* 0x000000010a0a8824 */ /* 0x004fe200078e0211 */
[----:B---3--:R-:W-:Y:S01]  /*05a0*/  @!P0 IADD3 R0, PT, PT, R0, R21, RZ ;  /* 0x0000001500008210 */ /* 0x008fe20007ffe0ff */
[----:B----4-:R-:W-:-:S04]  /*05b0*/  @!P0 IMAD.IADD R4, R4, 0x1, R19 ;  /* 0x0000000104048824 */ /* 0x010fc800078e0213 */
[----:B-----5:R-:W-:Y:S02]  /*05c0*/  @!P2 IMAD R0, R25, -0x4, R0 ;  /* 0xfffffffc1900a824 */ /* 0x020fe400078e0200 */
[----:B------:R-:W-:Y:S02]  /*05d0*/  @!P2 IMAD R10, R11, -0x4, R10 ;  /* 0xfffffffc0b0aa824 */ /* 0x000fe400078e020a */
[----:B------:R-:W-:Y:S01]  /*05e0*/  @!P2 IMAD R4, R23, -0x4, R4 ;  /* 0xfffffffc1704a824 */ /* 0x000fe200078e0204 */
[----:B------:R-:W-:Y:S01]  /*05f0*/  @!P3 IADD3 R0, PT, PT, R0, R29, RZ ;  /* 0x0000001d0000b210 */ /* 0x000fe20007ffe0ff */
[----:B------:R-:W-:Y:S02]  /*0600*/  @!P3 IMAD.IADD R10, R10, 0x1, R15 ;  /* 0x000000010a0ab824 */ /* 0x000fe400078e020f */
[----:B------:R-:W-:Y:S01]  /*0610*/  @!P3 IMAD.IADD R4, R4, 0x1, R27 ;  /* 0x000000010404b824 */ /* 0x000fe200078e021b */
[----:B------:R-:W-:Y:S01]  /*0620*/  IADD3 R2, P0, PT, R5, UR6, RZ ;  /* 0x0000000605027c10 */ /* 0x000fe2000ff1e0ff */
[----:B------:R-:W-:-:S02]  /*0630*/  @!P4 IMAD.IADD R10, R10, 0x1, R14 ;  /* 0x000000010a0ac824 */ /* 0x000fc400078e020e */
[----:B------:R-:W-:Y:S01]  /*0640*/  @!P4 IMAD.IADD R0, R0, 0x1, R12 ;  /* 0x000000010000c824 */ /* 0x000fe200078e020c */
[----:B------:R-:W-:Y:S02]  /*0650*/  LEA.HI.X.SX32 R3, R5, UR7, 0x1, P0 ;  /* 0x0000000705037c11 */ /* 0x000fe400080f0eff */
[----:B------:R-:W-:Y:S02]  /*0660*/  @!P4 IADD3 R4, PT, PT, R4, R13, RZ ;  /* 0x0000000d0404c210 */ /* 0x000fe40007ffe0ff */
[----:B------:R-:W-:Y:S02]  /*0670*/  VIMNMX.RELU R5, PT, PT, R10, 0xff, PT ;  /* 0x000000ff0a057848 */ /* 0x000fe40003fe1100 */
[----:B------:R-:W-:Y:S02]  /*0680*/  VIMNMX.RELU R7, PT, PT, R4, 0xff, PT ;  /* 0x000000ff04077848 */ /* 0x000fe40003fe1100 */
[----:B------:R-:W-:Y:S01]  /*0690*/  VIMNMX.RELU R9, PT, PT, R0, 0xff, PT ;  /* 0x000000ff00097848 */ /* 0x000fe20003fe1100 */
[----:B------:R-:W-:Y:S04]  /*06a0*/  STG.E.U8 desc[UR4][R2.64+0x3], R6 ;  /* 0x0000030602007986 */ /* 0x000fe8000c101104 */
[----:B------:R-:W-:Y:S04]  /*06b0*/  STG.E.U8 desc[UR4][R2.64], R5 ;  /* 0x0000000502007986 */ /* 0x000fe8000c101104 */
[----:B------:R-:W-:Y:S04]  /*06c0*/  STG.E.U8 desc[UR4][R2.64+0x1], R7 ;  /* 0x0000010702007986 */ /* 0x000fe8000c101104 */
[----:B------:R-:W-:Y:S01]  /*06d0*/  STG.E.U8 desc[UR4][R2.64+0x2], R9 ;  /* 0x0000020902007986 */ /* 0x000fe2000c101104 */
[----:B------:R-:W-:Y:S05]  /*06e0*/  EXIT ;  /* 0x000000000000794d */ /* 0x000fea0003800000 */
.L_x_0:
[----:B------:R-:W-:-:S00]  /*06f0*/  BRA `(.L_x_0) ;  /* 0xfffffffc00fc7947 */ /* 0x000fc0000383ffff */
[----:B------:R-:W-:-:S00]  /*0700*/  NOP ;  /* 0x0000000000007918 */ /* 0x000fc00000000000 */
[----:B------:R-:W-:-:S00]  /*0710*/  NOP ;  /* 0x0000000000007918 */ /* 0x000fc00000000000 */
[----:B------:R-:W-:-:S00]  /*0720*/  NOP ;  /* 0x0000000000007918 */ /* 0x000fc00000000000 */
[----:B------:R-:W-:-:S00]  /*0730*/  NOP ;  /* 0x0000000000007918 */ /* 0x000fc00000000000 */
[----:B------:R-:W-:-:S00]  /*0740*/  NOP ;  /* 0x0000000000007918 */ /* 0x000fc00000000000 */
[----:B------:R-:W-:-:S00]  /*0750*/  NOP ;  /* 0x0000000000007918 */ /* 0x000fc00000000000 */
[----:B------:R-:W-:-:S00]  /*0760*/  NOP ;  /* 0x0000000000007918 */ /* 0x000fc00000000000 */
[----:B------:R-:W-:-:S00]  /*0770*/  NOP ;  /* 0x0000000000007918 */ /* 0x000fc00000000000 */
.L_x_1:


//--------------------- .nv.shared.reserved.0     --------------------------
	.section	.nv.shared.reserved.0,"aw",@nobits
	.weak		__nv_reservedSMEM_offset_0_alias
	.size		__nv_reservedSMEM_offset_0_alias, 0, 64
	.other		__nv_reservedSMEM_offset_0_alias,@"STO_CUDA_RESERVED_SHARED STV_DEFAULT"
__nv_reservedSMEM_offset_0_alias:
	.zero		0
	.zero		64


//--------------------- .nv.constant0._Z19kerbel_bordes_imagePhS_ii --------------------------
	.section	.nv.constant0._Z19kerbel_bordes_imagePhS_ii,"a",@progbits
	.sectionflags	@""
	.align	4
.nv.constant0._Z19kerbel_bordes_imagePhS_ii:
	.zero		920


//--------------------- SYMBOLS --------------------------

	.type		.nv.reservedSmem.offset0,@object
	.size		.nv.reservedSmem.offset0,0x4
